	.headerflags	@"EF_CUDA_TEXMODE_UNIFIED EF_CUDA_64BIT_ADDRESS EF_CUDA_ACCELERATORS EF_CUDA_SM90 EF_CUDA_VIRTUAL_SM(EF_CUDA_SM90)"
	.elftype	@"ET_EXEC"


//--------------------- .nv.info                  --------------------------
	.section	.nv.info,"",@"SHT_CUDA_INFO"
	.align	4


	//----- nvinfo : EIATTR_REGCOUNT
	.align		4
        /*0000*/ 	.byte	0x04, 0x2f
        /*0002*/ 	.short	(.L_1 - .L_0)
	.align		4
.L_0:
        /*0004*/ 	.word	index@(triton_poi_fused_convolution_35)
        /*0008*/ 	.word	0x0000001b


	//----- nvinfo : EIATTR_MIN_STACK_SIZE
	.align		4
.L_1:
        /*000c*/ 	.byte	0x04, 0x12
        /*000e*/ 	.short	(.L_3 - .L_2)
	.align		4
.L_2:
        /*0010*/ 	.word	index@(triton_poi_fused_convolution_35)
        /*0014*/ 	.word	0x00000000


	//----- nvinfo : EIATTR_FRAME_SIZE
	.align		4
.L_3:
        /*0018*/ 	.byte	0x04, 0x11
        /*001a*/ 	.short	(.L_5 - .L_4)
	.align		4
.L_4:
        /*001c*/ 	.word	index@(triton_poi_fused_convolution_35)
        /*0020*/ 	.word	0x00000000


	//----- nvinfo : EIATTR_MIN_STACK_SIZE
	.align		4
.L_5:
        /*0024*/ 	.byte	0x04, 0x12
        /*0026*/ 	.short	(.L_7 - .L_6)
	.align		4
.L_6:
        /*0028*/ 	.word	index@(triton_poi_fused_convolution_35)
        /*002c*/ 	.word	0x00000000
.L_7:


//--------------------- .nv.info.triton_poi_fused_convolution_35 --------------------------
	.section	.nv.info.triton_poi_fused_convolution_35,"",@"SHT_CUDA_INFO"
	.sectionflags	@""
	.align	4


	//----- nvinfo : EIATTR_CUDA_API_VERSION
	.align		4
        /*0000*/ 	.byte	0x04, 0x37
        /*0002*/ 	.short	(.L_9 - .L_8)
.L_8:
        /*0004*/ 	.word	0x0000007c


	//----- nvinfo : EIATTR_KPARAM_INFO
	.align		4
.L_9:
        /*0008*/ 	.byte	0x04, 0x17
        /*000a*/ 	.short	(.L_11 - .L_10)
.L_10:
        /*000c*/ 	.word	0x00000000
        /*0010*/ 	.short	0x0003
        /*0012*/ 	.short	0x0014
        /*0014*/ 	.byte	0x00, 0xf0, 0x11, 0x00


	//----- nvinfo : EIATTR_KPARAM_INFO
	.align		4
.L_11:
        /*0018*/ 	.byte	0x04, 0x17
        /*001a*/ 	.short	(.L_13 - .L_12)
.L_12:
        /*001c*/ 	.word	0x00000000
        /*0020*/ 	.short	0x0002
        /*0022*/ 	.short	0x0010
        /*0024*/ 	.byte	0x00, 0xf0, 0x11, 0x00


	//----- nvinfo : EIATTR_KPARAM_INFO
	.align		4
.L_13:
        /*0028*/ 	.byte	0x04, 0x17
        /*002a*/ 	.short	(.L_15 - .L_14)
.L_14:
        /*002c*/ 	.word	0x00000000
        /*0030*/ 	.short	0x0001
        /*0032*/ 	.short	0x0008
        /*0034*/ 	.byte	0x00, 0xf4, 0x21, 0x00


	//----- nvinfo : EIATTR_KPARAM_INFO
	.align		4
.L_15:
        /*0038*/ 	.byte	0x04, 0x17
        /*003a*/ 	.short	(.L_17 - .L_16)
.L_16:
        /*003c*/ 	.word	0x00000000
        /*0040*/ 	.short	0x0000
        /*0042*/ 	.short	0x0000
        /*0044*/ 	.byte	0x00, 0xf4, 0x21, 0x00


	//----- nvinfo : EIATTR_SPARSE_MMA_MASK
	.align		4
.L_17:
        /*0048*/ 	.byte	0x03, 0x50
        /*004a*/ 	.short	0x0000


	//----- nvinfo : EIATTR_MAXREG_COUNT
	.align		4
        /*004c*/ 	.byte	0x03, 0x1b
        /*004e*/ 	.short	0x00ff


	//----- nvinfo : EIATTR_EXIT_INSTR_OFFSETS
	.align		4
        /*0050*/ 	.byte	0x04, 0x1c
        /*0052*/ 	.short	(.L_19 - .L_18)


	//   ....[0]....
.L_18:
        /*0054*/ 	.word	0x000004f0


	//   ....[1]....
        /*0058*/ 	.word	0x00000540


	//----- nvinfo : EIATTR_REQNTID
	.align		4
.L_19:
        /*005c*/ 	.byte	0x04, 0x10
        /*005e*/ 	.short	(.L_21 - .L_20)
.L_20:
        /*0060*/ 	.word	0x00000080
        /*0064*/ 	.word	0x00000001
        /*0068*/ 	.word	0x00000001


	//----- nvinfo : EIATTR_CBANK_PARAM_SIZE
	.align		4
.L_21:
        /*006c*/ 	.byte	0x03, 0x19
        /*006e*/ 	.short	0x0018


	//----- nvinfo : EIATTR_PARAM_CBANK
	.align		4
        /*0070*/ 	.byte	0x04, 0x0a
        /*0072*/ 	.short	(.L_23 - .L_22)
	.align		4
.L_22:
        /*0074*/ 	.word	index@(.nv.constant0.triton_poi_fused_convolution_35)
        /*0078*/ 	.short	0x0210
        /*007a*/ 	.short	0x0018


	//----- nvinfo : EIATTR_SW_WAR
	.align		4
.L_23:
        /*007c*/ 	.byte	0x04, 0x36
        /*007e*/ 	.short	(.L_25 - .L_24)
.L_24:
        /*0080*/ 	.word	0x00000008
.L_25:


//--------------------- .nv.callgraph             --------------------------
	.section	.nv.callgraph,"",@"SHT_CUDA_CALLGRAPH"
	.align	4
	.sectionentsize	8
	.align		4
        /*0000*/ 	.word	0x00000000
	.align		4
        /*0004*/ 	.word	0xffffffff
	.align		4
        /*0008*/ 	.word	0x00000000
	.align		4
        /*000c*/ 	.word	0xfffffffe
	.align		4
        /*0010*/ 	.word	0x00000000
	.align		4
        /*0014*/ 	.word	0xfffffffd
	.align		4
        /*0018*/ 	.word	0x00000000
	.align		4
        /*001c*/ 	.word	0xfffffffc


//--------------------- .text.triton_poi_fused_convolution_35 --------------------------
	.section	.text.triton_poi_fused_convolution_35,"ax",@progbits
	.sectionflags	@"SHF_BARRIERS=1"
	.align	128
        .global         triton_poi_fused_convolution_35
        .type           triton_poi_fused_convolution_35,@function
        .size           triton_poi_fused_convolution_35,(.L_x_1 - triton_poi_fused_convolution_35)
        .other          triton_poi_fused_convolution_35,@"STO_CUDA_ENTRY STV_DEFAULT"
triton_poi_fused_convolution_35:
.text.triton_poi_fused_convolution_35:
[----:B------:R-:W0:Y:S02]  /*0000*/  LDC R1, c[0x0][0x28] ;  /* 0x00000a00ff017b82 */ /* 0x000e240000000800 */
[----:B------:R-:W1:Y:S01]  /*0010*/  S2R R2, SR_TID.X ;  /* 0x0000000000027919 */ /* 0x000e620000002100 */
[----:B------:R-:W2:Y:S01]  /*0020*/  LDC.64 R8, c[0x0][0x210] ;  /* 0x00008400ff087b82 */ /* 0x000ea20000000a00 */
[----:B------:R-:W-:Y:S01]  /*0030*/  CS2R R6, SRZ ;  /* 0x0000000000067805 */ /* 0x000fe2000001ff00 */
[----:B------:R-:W-:Y:S01]  /*0040*/  ULDC.64 UR6, c[0x0][0x208] ;  /* 0x0000820000067ab9 */ /* 0x000fe20000000a00 */
[----:B------:R-:W3:Y:S01]  /*0050*/  S2R R0, SR_CTAID.X ;  /* 0x0000000000007919 */ /* 0x000ee20000002500 */
[----:B------:R-:W4:Y:S01]  /*0060*/  S2R R16, SR_CTAID.Y ;  /* 0x0000000000107919 */ /* 0x000f220000002600 */
[----:B------:R-:W-:Y:S02]  /*0070*/  CS2R R10, SRZ ;  /* 0x00000000000a7805 */ /* 0x000fe4000001ff00 */
[----:B-1----:R-:W-:Y:S01]  /*0080*/  SHF.R.U32.HI R19, RZ, 0x2, R2 ;  /* 0x00000002ff137819 */ /* 0x002fe20000011602 */
[----:B------:R-:W-:Y:S02]  /*0090*/  IMAD.SHL.U32 R3, R2, 0x4, RZ ;  /* 0x0000000402037824 */ /* 0x000fe400078e00ff */
[----:B---3--:R-:W-:Y:S01]  /*00a0*/  IMAD.SHL.U32 R0, R0, 0x10, RZ ;  /* 0x0000001000007824 */ /* 0x008fe200078e00ff */
[----:B------:R-:W-:Y:S01]  /*00b0*/  SGXT.U32 R19, R19, 0x5 ;  /* 0x000000051313781a */ /* 0x000fe20000000000 */
[----:B----4-:R-:W-:-:S03]  /*00c0*/  IMAD.SHL.U32 R18, R16, 0x40, RZ ;  /* 0x0000004010127824 */ /* 0x010fc600078e00ff */
[----:B------:R-:W-:Y:S02]  /*00d0*/  LOP3.LUT R5, R0, 0xc, R3, 0xf8, !PT ;  /* 0x0000000c00057812 */ /* 0x000fe400078ef803 */
[----:B------:R-:W-:Y:S02]  /*00e0*/  LOP3.LUT R4, R18, R19, RZ, 0xfc, !PT ;  /* 0x0000001312047212 */ /* 0x000fe400078efcff */
[----:B------:R-:W-:-:S03]  /*00f0*/  ISETP.GE.AND P0, PT, R5, 0x10, PT ;  /* 0x000000100500780c */ /* 0x000fc60003f06270 */
[----:B------:R-:W-:Y:S01]  /*0100*/  IMAD R13, R4, 0x10, R5 ;  /* 0x00000010040d7824 */ /* 0x000fe200078e0205 */
[----:B------:R-:W-:-:S03]  /*0110*/  CS2R R4, SRZ ;  /* 0x0000000000047805 */ /* 0x000fc6000001ff00 */
[C---:B------:R-:W-:Y:S02]  /*0120*/  VIADD R15, R13.reuse, 0x200 ;  /* 0x000002000d0f7836 */ /* 0x040fe40000000000 */
[----:B--2---:R-:W-:-:S04]  /*0130*/  IMAD.WIDE R12, R13, 0x4, R8 ;  /* 0x000000040d0c7825 */ /* 0x004fc800078e0208 */
[----:B------:R-:W-:Y:S01]  /*0140*/  IMAD.WIDE R14, R15, 0x4, R8 ;  /* 0x000000040f0e7825 */ /* 0x000fe200078e0208 */
[----:B------:R-:W-:Y:S01]  /*0150*/  CS2R R8, SRZ ;  /* 0x0000000000087805 */ /* 0x000fe2000001ff00 */
[----:B------:R1:W2:Y:S05]  /*0160*/  @!P0 LDG.E.EL.128 R4, desc[UR6][R12.64] ;  /* 0x000000060c048981 */ /* 0x0002aa000c2e1d00 */
[----:B------:R3:W4:Y:S01]  /*0170*/  @!P0 LDG.E.EL.128 R8, desc[UR6][R14.64] ;  /* 0x000000060e088981 */ /* 0x000722000c2e1d00 */
[----:B------:R-:W5:Y:S01]  /*0180*/  S2UR UR5, SR_CgaCtaId ;  /* 0x00000000000579c3 */ /* 0x000f620000008800 */
[----:B------:R-:W-:Y:S01]  /*0190*/  IMAD.SHL.U32 R17, R2, 0x100, RZ ;  /* 0x0000010002117824 */ /* 0x000fe200078e00ff */
[----:B------:R-:W-:Y:S01]  /*01a0*/  UMOV UR4, 0x400 ;  /* 0x0000040000047882 */ /* 0x000fe20000000000 */
[----:B------:R-:W-:-:S03]  /*01b0*/  SHF.R.S32.HI R16, RZ, 0x19, R16 ;  /* 0x00000019ff107819 */ /* 0x000fc60000011410 */
[----:B------:R-:W-:Y:S02]  /*01c0*/  LOP3.LUT R20, R17, 0x300, RZ, 0xc0, !PT ;  /* 0x0000030011147812 */ /* 0x000fe400078ec0ff */
[----:B------:R-:W-:Y:S02]  /*01d0*/  SHF.R.U32.HI R17, RZ, 0x2, R2 ;  /* 0x00000002ff117819 */ /* 0x000fe40000011602 */
[C---:B------:R-:W-:Y:S02]  /*01e0*/  LOP3.LUT R19, R20.reuse, R19, RZ, 0xfc, !PT ;  /* 0x0000001314137212 */ /* 0x040fe400078efcff */
[C---:B-1----:R-:W-:Y:S02]  /*01f0*/  LOP3.LUT R12, R20.reuse, 0x40, RZ, 0xfc, !PT ;  /* 0x00000040140c7812 */ /* 0x042fe400078efcff */
[C---:B------:R-:W-:Y:S02]  /*0200*/  LOP3.LUT R22, R20.reuse, 0x80, RZ, 0xfc, !PT ;  /* 0x0000008014167812 */ /* 0x040fe400078efcff */
[----:B------:R-:W-:-:S02]  /*0210*/  LOP3.LUT R24, R20, 0xc0, RZ, 0xfc, !PT ;  /* 0x000000c014187812 */ /* 0x000fc400078efcff */
[-C--:B------:R-:W-:Y:S02]  /*0220*/  LEA.HI R20, R20, R19.reuse, RZ, 0x1c ;  /* 0x0000001314147211 */ /* 0x080fe400078fe0ff */
[-C--:B------:R-:W-:Y:S02]  /*0230*/  LEA.HI R12, R12, R19.reuse, RZ, 0x1c ;  /* 0x000000130c0c7211 */ /* 0x080fe400078fe0ff */
[-C--:B------:R-:W-:Y:S01]  /*0240*/  LEA.HI R22, R22, R19.reuse, RZ, 0x1c ;  /* 0x0000001316167211 */ /* 0x080fe200078fe0ff */
[----:B-----5:R-:W-:Y:S01]  /*0250*/  UPRMT UR4, UR5, 0x654, UR4 ;  /* 0x0000065405047896 */ /* 0x020fe20008000004 */
[----:B------:R-:W-:Y:S02]  /*0260*/  LEA.HI R24, R24, R19, RZ, 0x1c ;  /* 0x0000001318187211 */ /* 0x000fe400078fe0ff */
[----:B---3--:R-:W-:Y:S02]  /*0270*/  LOP3.LUT R14, R17, 0x1c, RZ, 0xc0, !PT ;  /* 0x0000001c110e7812 */ /* 0x008fe400078ec0ff */
[----:B------:R-:W-:-:S02]  /*0280*/  LOP3.LUT R17, R3, 0x1fc, RZ, 0xc0, !PT ;  /* 0x000001fc03117812 */ /* 0x000fc400078ec0ff */
[----:B------:R-:W-:Y:S02]  /*0290*/  LEA R19, R20, UR4, 0x2 ;  /* 0x0000000414137c11 */ /* 0x000fe4000f8e10ff */
[----:B------:R-:W-:Y:S01]  /*02a0*/  LEA R20, R12, UR4, 0x2 ;  /* 0x000000040c147c11 */ /* 0x000fe2000f8e10ff */
[----:B------:R-:W-:Y:S01]  /*02b0*/  IMAD.IADD R14, R17, 0x1, R14 ;  /* 0x00000001110e7824 */ /* 0x000fe200078e020e */
[----:B------:R-:W-:Y:S02]  /*02c0*/  LEA R21, R22, UR4, 0x2 ;  /* 0x0000000416157c11 */ /* 0x000fe4000f8e10ff */
[----:B------:R-:W-:Y:S02]  /*02d0*/  LEA R24, R24, UR4, 0x2 ;  /* 0x0000000418187c11 */ /* 0x000fe4000f8e10ff */
[----:B------:R-:W-:Y:S02]  /*02e0*/  LEA R14, R14, UR4, 0x2 ;  /* 0x000000040e0e7c11 */ /* 0x000fe4000f8e10ff */
[----:B------:R-:W-:Y:S01]  /*02f0*/  LOP3.LUT R3, R18, 0x3c, R3, 0xf8, !PT ;  /* 0x0000003c12037812 */ /* 0x000fe200078ef803 */
[----:B--2---:R-:W-:Y:S04]  /*0300*/  STS [R19], R4 ;  /* 0x0000000413007388 */ /* 0x004fe80000000800 */
[----:B------:R1:W-:Y:S04]  /*0310*/  STS [R20+0x100], R5 ;  /* 0x0001000514007388 */ /* 0x0003e80000000800 */
[----:B------:R2:W-:Y:S04]  /*0320*/  STS [R21+0x200], R6 ;  /* 0x0002000615007388 */ /* 0x0005e80000000800 */
[----:B------:R3:W-:Y:S01]  /*0330*/  STS [R24+0x300], R7 ;  /* 0x0003000718007388 */ /* 0x0007e20000000800 */
[----:B-1----:R-:W1:Y:S03]  /*0340*/  LDC.64 R4, c[0x0][0x218] ;  /* 0x00008600ff047b82 */ /* 0x002e660000000a00 */
[----:B----4-:R4:W-:Y:S01]  /*0350*/  STS [R19+0x80], R8 ;  /* 0x0000800813007388 */ /* 0x0109e20000000800 */
[----:B--2---:R-:W-:-:S03]  /*0360*/  SGXT R6, R16, 0x1 ;  /* 0x000000011006781a */ /* 0x004fc60000000200 */
[----:B------:R-:W-:Y:S01]  /*0370*/  STS [R20+0x180], R9 ;  /* 0x0001800914007388 */ /* 0x000fe20000000800 */
[----:B------:R-:W-:-:S03]  /*0380*/  LEA.HI R6, R6, R3, RZ, 0x9 ;  /* 0x0000000306067211 */ /* 0x000fc600078f48ff */
[----:B------:R-:W-:Y:S01]  /*0390*/  STS [R21+0x280], R10 ;  /* 0x0002800a15007388 */ /* 0x000fe20000000800 */
[----:B---3--:R-:W-:Y:S01]  /*03a0*/  SHF.R.U32.HI R7, RZ, 0x4, R2 ;  /* 0x00000004ff077819 */ /* 0x008fe20000011602 */
[----:B------:R-:W-:Y:S02]  /*03b0*/  IMAD.SHL.U32 R2, R6, 0x10, RZ ;  /* 0x0000001006027824 */ /* 0x000fe400078e00ff */
[----:B------:R-:W-:Y:S01]  /*03c0*/  STS [R24+0x380], R11 ;  /* 0x0003800b18007388 */ /* 0x000fe20000000800 */
[----:B------:R-:W-:Y:S02]  /*03d0*/  SGXT.U32 R7, R7, 0x3 ;  /* 0x000000030707781a */ /* 0x000fe40000000000 */
[----:B----4-:R-:W-:Y:S01]  /*03e0*/  LOP3.LUT R8, R17, 0x200, RZ, 0xfc, !PT ;  /* 0x0000020011087812 */ /* 0x010fe200078efcff */
[----:B------:R-:W-:Y:S01]  /*03f0*/  BAR.SYNC.DEFER_BLOCKING 0x0 ;  /* 0x0000000000007b1d */ /* 0x000fe20000010000 */
[----:B------:R-:W-:Y:S02]  /*0400*/  LOP3.LUT R7, R0, R7, RZ, 0xfc, !PT ;  /* 0x0000000700077212 */ /* 0x000fe400078efcff */
[----:B------:R-:W-:-:S02]  /*0410*/  LOP3.LUT R6, R6, 0xfffffe00, RZ, 0xc0, !PT ;  /* 0xfffffe0006067812 */ /* 0x000fc400078ec0ff */
[----:B------:R-:W-:Y:S02]  /*0420*/  LOP3.LUT R2, R2, 0xffffe000, RZ, 0xc0, !PT ;  /* 0xffffe00002027812 */ /* 0x000fe400078ec0ff */
[C---:B------:R-:W-:Y:S02]  /*0430*/  LOP3.LUT R0, R7.reuse, 0x8, RZ, 0xfc, !PT ;  /* 0x0000000807007812 */ /* 0x040fe400078efcff */
[----:B------:R-:W-:Y:S02]  /*0440*/  SHF.R.U32.HI R8, RZ, 0x4, R8 ;  /* 0x00000004ff087819 */ /* 0x000fe40000011608 */
[----:B------:R-:W-:Y:S02]  /*0450*/  IADD3 R6, R2, R3, -R6 ;  /* 0x0000000302067210 */ /* 0x000fe40007ffe806 */
[C---:B------:R-:W-:Y:S02]  /*0460*/  ISETP.GE.AND P1, PT, R7.reuse, 0x10, PT ;  /* 0x000000100700780c */ /* 0x040fe40003f26270 */
[----:B------:R-:W-:Y:S01]  /*0470*/  ISETP.GE.AND P0, PT, R0, 0x10, PT ;  /* 0x000000100000780c */ /* 0x000fe20003f06270 */
[----:B------:R-:W-:Y:S01]  /*0480*/  IMAD R3, R7, 0x200, R6 ;  /* 0x0000020007037824 */ /* 0x000fe200078e0206 */
[----:B------:R-:W-:-:S03]  /*0490*/  LOP3.LUT R8, R8, 0x3c, RZ, 0xc0, !PT ;  /* 0x0000003c08087812 */ /* 0x000fc600078ec0ff */
[----:B-1----:R-:W-:Y:S01]  /*04a0*/  IMAD.WIDE R2, R3, 0x4, R4 ;  /* 0x0000000403027825 */ /* 0x002fe200078e0204 */
[----:B------:R-:W1:Y:S03]  /*04b0*/  LDS.128 R12, [R14] ;  /* 0x000000000e0c7984 */ /* 0x000e660000000c00 */
[----:B------:R-:W-:-:S05]  /*04c0*/  IMAD.IADD R8, R17, 0x1, R8 ;  /* 0x0000000111087824 */ /* 0x000fca00078e0208 */
[----:B------:R-:W-:Y:S01]  /*04d0*/  LEA R8, R8, UR4, 0x2 ;  /* 0x0000000408087c11 */ /* 0x000fe2000f8e10ff */
[----:B-1----:R1:W-:Y:S01]  /*04e0*/  @!P1 STG.E.128 desc[UR6][R2.64], R12 ;  /* 0x0000000c02009986 */ /* 0x0023e2000c101d06 */
[----:B------:R-:W-:Y:S05]  /*04f0*/  @P0 EXIT ;  /* 0x000000000000094d */ /* 0x000fea0003800000 */
[----:B------:R-:W0:Y:S01]  /*0500*/  LDS.128 R8, [R8+0x800] ;  /* 0x0008000008087984 */ /* 0x000e220000000c00 */
[----:B-1----:R-:W-:-:S04]  /*0510*/  IMAD R3, R0, 0x200, R6 ;  /* 0x0000020000037824 */ /* 0x002fc800078e0206 */
[----:B------:R-:W-:-:S05]  /*0520*/  IMAD.WIDE R4, R3, 0x4, R4 ;  /* 0x0000000403047825 */ /* 0x000fca00078e0204 */
[----:B0-----:R-:W-:Y:S01]  /*0530*/  STG.E.128 desc[UR6][R4.64], R8 ;  /* 0x0000000804007986 */ /* 0x001fe2000c101d06 */
[----:B------:R-:W-:Y:S05]  /*0540*/  EXIT ;  /* 0x000000000000794d */ /* 0x000fea0003800000 */
.L_x_0:
[----:B------:R-:W-:-:S00]  /*0550*/  BRA `(.L_x_0) ;  /* 0xfffffffc00fc7947 */ /* 0x000fc0000383ffff */
[----:B------:R-:W-:-:S00]  /*0560*/  NOP ;  /* 0x0000000000007918 */ /* 0x000fc00000000000 */
        /* <DEDUP_REMOVED lines=9> */
.L_x_1:


//--------------------- .nv.shared.triton_poi_fused_convolution_35 --------------------------
	.section	.nv.shared.triton_poi_fused_convolution_35,"aw",@nobits
	.sectionflags	@""
	.align	16
	.zero		1024


//--------------------- .nv.constant0.triton_poi_fused_convolution_35 --------------------------
	.section	.nv.constant0.triton_poi_fused_convolution_35,"a",@progbits
	.sectionflags	@""
	.align	4
.nv.constant0.triton_poi_fused_convolution_35:
	.zero		552
